	.headerflags	@"EF_CUDA_TEXMODE_UNIFIED EF_CUDA_64BIT_ADDRESS EF_CUDA_ACCELERATORS EF_CUDA_SM90 EF_CUDA_VIRTUAL_SM(EF_CUDA_SM90)"
	.elftype	@"ET_EXEC"


//--------------------- .nv.info                  --------------------------
	.section	.nv.info,"",@"SHT_CUDA_INFO"
	.align	4


	//----- nvinfo : EIATTR_REGCOUNT
	.align		4
        /*0000*/ 	.byte	0x04, 0x2f
        /*0002*/ 	.short	(.L_1 - .L_0)
	.align		4
.L_0:
        /*0004*/ 	.word	index@(triton_poi_fused_mul_3)
        /*0008*/ 	.word	0x0000000a


	//----- nvinfo : EIATTR_MIN_STACK_SIZE
	.align		4
.L_1:
        /*000c*/ 	.byte	0x04, 0x12
        /*000e*/ 	.short	(.L_3 - .L_2)
	.align		4
.L_2:
        /*0010*/ 	.word	index@(triton_poi_fused_mul_3)
        /*0014*/ 	.word	0x00000000


	//----- nvinfo : EIATTR_FRAME_SIZE
	.align		4
.L_3:
        /*0018*/ 	.byte	0x04, 0x11
        /*001a*/ 	.short	(.L_5 - .L_4)
	.align		4
.L_4:
        /*001c*/ 	.word	index@(triton_poi_fused_mul_3)
        /*0020*/ 	.word	0x00000000


	//----- nvinfo : EIATTR_MIN_STACK_SIZE
	.align		4
.L_5:
        /*0024*/ 	.byte	0x04, 0x12
        /*0026*/ 	.short	(.L_7 - .L_6)
	.align		4
.L_6:
        /*0028*/ 	.word	index@(triton_poi_fused_mul_3)
        /*002c*/ 	.word	0x00000000
.L_7:


//--------------------- .nv.info.triton_poi_fused_mul_3 --------------------------
	.section	.nv.info.triton_poi_fused_mul_3,"",@"SHT_CUDA_INFO"
	.sectionflags	@""
	.align	4


	//----- nvinfo : EIATTR_CUDA_API_VERSION
	.align		4
        /*0000*/ 	.byte	0x04, 0x37
        /*0002*/ 	.short	(.L_9 - .L_8)
.L_8:
        /*0004*/ 	.word	0x0000007c


	//----- nvinfo : EIATTR_KPARAM_INFO
	.align		4
.L_9:
        /*0008*/ 	.byte	0x04, 0x17
        /*000a*/ 	.short	(.L_11 - .L_10)
.L_10:
        /*000c*/ 	.word	0x00000000
        /*0010*/ 	.short	0x0002
        /*0012*/ 	.short	0x0010
        /*0014*/ 	.byte	0x00, 0xf0, 0x11, 0x00


	//----- nvinfo : EIATTR_KPARAM_INFO
	.align		4
.L_11:
        /*0018*/ 	.byte	0x04, 0x17
        /*001a*/ 	.short	(.L_13 - .L_12)
.L_12:
        /*001c*/ 	.word	0x00000000
        /*0020*/ 	.short	0x0001
        /*0022*/ 	.short	0x0008
        /*0024*/ 	.byte	0x00, 0xf4, 0x21, 0x00


	//----- nvinfo : EIATTR_KPARAM_INFO
	.align		4
.L_13:
        /*0028*/ 	.byte	0x04, 0x17
        /*002a*/ 	.short	(.L_15 - .L_14)
.L_14:
        /*002c*/ 	.word	0x00000000
        /*0030*/ 	.short	0x0000
        /*0032*/ 	.short	0x0000
        /*0034*/ 	.byte	0x00, 0xf4, 0x21, 0x00


	//----- nvinfo : EIATTR_SPARSE_MMA_MASK
	.align		4
.L_15:
        /*0038*/ 	.byte	0x03, 0x50
        /*003a*/ 	.short	0x0000


	//----- nvinfo : EIATTR_MAXREG_COUNT
	.align		4
        /*003c*/ 	.byte	0x03, 0x1b
        /*003e*/ 	.short	0x00ff


	//----- nvinfo : EIATTR_EXIT_INSTR_OFFSETS
	.align		4
        /*0040*/ 	.byte	0x04, 0x1c
        /*0042*/ 	.short	(.L_17 - .L_16)


	//   ....[0]....
.L_16:
        /*0044*/ 	.word	0x00000100


	//   ....[1]....
        /*0048*/ 	.word	0x00000120


	//----- nvinfo : EIATTR_REQNTID
	.align		4
.L_17:
        /*004c*/ 	.byte	0x04, 0x10
        /*004e*/ 	.short	(.L_19 - .L_18)
.L_18:
        /*0050*/ 	.word	0x00000080
        /*0054*/ 	.word	0x00000001
        /*0058*/ 	.word	0x00000001


	//----- nvinfo : EIATTR_CRS_STACK_SIZE
	.align		4
.L_19:
        /*005c*/ 	.byte	0x04, 0x1e
        /*005e*/ 	.short	(.L_21 - .L_20)
.L_20:
        /*0060*/ 	.word	0x00000000


	//----- nvinfo : EIATTR_CBANK_PARAM_SIZE
	.align		4
.L_21:
        /*0064*/ 	.byte	0x03, 0x19
        /*0066*/ 	.short	0x0014


	//----- nvinfo : EIATTR_PARAM_CBANK
	.align		4
        /*0068*/ 	.byte	0x04, 0x0a
        /*006a*/ 	.short	(.L_23 - .L_22)
	.align		4
.L_22:
        /*006c*/ 	.word	index@(.nv.constant0.triton_poi_fused_mul_3)
        /*0070*/ 	.short	0x0210
        /*0072*/ 	.short	0x0014


	//----- nvinfo : EIATTR_SW_WAR
	.align		4
.L_23:
        /*0074*/ 	.byte	0x04, 0x36
        /*0076*/ 	.short	(.L_25 - .L_24)
.L_24:
        /*0078*/ 	.word	0x00000008
.L_25:


//--------------------- .nv.callgraph             --------------------------
	.section	.nv.callgraph,"",@"SHT_CUDA_CALLGRAPH"
	.align	4
	.sectionentsize	8
	.align		4
        /*0000*/ 	.word	0x00000000
	.align		4
        /*0004*/ 	.word	0xffffffff
	.align		4
        /*0008*/ 	.word	0x00000000
	.align		4
        /*000c*/ 	.word	0xfffffffe
	.align		4
        /*0010*/ 	.word	0x00000000
	.align		4
        /*0014*/ 	.word	0xfffffffd
	.align		4
        /*0018*/ 	.word	0x00000000
	.align		4
        /*001c*/ 	.word	0xfffffffc


//--------------------- .text.triton_poi_fused_mul_3 --------------------------
	.section	.text.triton_poi_fused_mul_3,"ax",@progbits
	.align	128
        .global         triton_poi_fused_mul_3
        .type           triton_poi_fused_mul_3,@function
        .size           triton_poi_fused_mul_3,(.L_x_3 - triton_poi_fused_mul_3)
        .other          triton_poi_fused_mul_3,@"STO_CUDA_ENTRY STV_DEFAULT"
triton_poi_fused_mul_3:
.text.triton_poi_fused_mul_3:
[----:B------:R-:W0:Y:S02]  /*0000*/  LDC R1, c[0x0][0x28] ;  /* 0x00000a00ff017b82 */ /* 0x000e240000000800 */
[----:B------:R-:W1:Y:S01]  /*0010*/  S2R R0, SR_TID.X ;  /* 0x0000000000007919 */ /* 0x000e620000002100 */
[----:B------:R-:W2:Y:S01]  /*0020*/  LDC.64 R4, c[0x0][0x218] ;  /* 0x00008600ff047b82 */ /* 0x000ea20000000a00 */
[----:B------:R-:W-:Y:S01]  /*0030*/  ULDC.64 UR4, c[0x0][0x208] ;  /* 0x0000820000047ab9 */ /* 0x000fe20000000a00 */
[----:B------:R-:W-:Y:S01]  /*0040*/  BSSY B0, `(.L_x_0) ;  /* 0x000000b000007945 */ /* 0x000fe20003800000 */
[----:B------:R-:W3:Y:S01]  /*0050*/  S2R R7, SR_CTAID.X ;  /* 0x0000000000077919 */ /* 0x000ee20000002500 */
[----:B------:R-:W-:Y:S01]  /*0060*/  HFMA2.MMA R3, -RZ, RZ, 0, 0 ;  /* 0x00000000ff037435 */ /* 0x000fe200000001ff */
[----:B-1----:R-:W-:-:S04]  /*0070*/  LOP3.LUT R0, R0, 0x7f, RZ, 0xc0, !PT ;  /* 0x0000007f00007812 */ /* 0x002fc800078ec0ff */
[----:B---3--:R-:W-:-:S04]  /*0080*/  LEA R7, R7, R0, 0x7 ;  /* 0x0000000007077211 */ /* 0x008fc800078e38ff */
[C---:B------:R-:W-:Y:S01]  /*0090*/  ISETP.GE.AND P0, PT, R7.reuse, 0x100, PT ;  /* 0x000001000700780c */ /* 0x040fe20003f06270 */
[----:B--2---:R-:W-:-:S12]  /*00a0*/  IMAD.WIDE R4, R7, 0x4, R4 ;  /* 0x0000000407047825 */ /* 0x004fd800078e0204 */
[----:B------:R-:W-:Y:S05]  /*00b0*/  @P0 BRA `(.L_x_1) ;  /* 0x00000000000c0947 */ /* 0x000fea0003800000 */
[----:B------:R-:W1:Y:S02]  /*00c0*/  LDC.64 R2, c[0x0][0x210] ;  /* 0x00008400ff027b82 */ /* 0x000e640000000a00 */
[----:B-1----:R-:W-:-:S06]  /*00d0*/  IMAD.WIDE R2, R7, 0x4, R2 ;  /* 0x0000000407027825 */ /* 0x002fcc00078e0202 */
[----:B------:R1:W5:Y:S02]  /*00e0*/  LDG.E R3, desc[UR4][R2.64] ;  /* 0x0000000402037981 */ /* 0x000364000c1e1900 */
.L_x_1:
[----:B------:R-:W-:Y:S05]  /*00f0*/  BSYNC B0 ;  /* 0x0000000000007941 */ /* 0x000fea0003800000 */
.L_x_0:
[----:B------:R-:W-:Y:S05]  /*0100*/  @P0 EXIT ;  /* 0x000000000000094d */ /* 0x000fea0003800000 */
[----:B-----5:R-:W-:Y:S01]  /*0110*/  STG.E desc[UR4][R4.64], R3 ;  /* 0x0000000304007986 */ /* 0x020fe2000c101904 */
[----:B------:R-:W-:Y:S05]  /*0120*/  EXIT ;  /* 0x000000000000794d */ /* 0x000fea0003800000 */
.L_x_2:
[----:B------:R-:W-:-:S00]  /*0130*/  BRA `(.L_x_2) ;  /* 0xfffffffc00fc7947 */ /* 0x000fc0000383ffff */
[----:B------:R-:W-:-:S00]  /*0140*/  NOP ;  /* 0x0000000000007918 */ /* 0x000fc00000000000 */
        /* <DEDUP_REMOVED lines=11> */
.L_x_3:


//--------------------- .nv.constant0.triton_poi_fused_mul_3 --------------------------
	.section	.nv.constant0.triton_poi_fused_mul_3,"a",@progbits
	.sectionflags	@""
	.align	4
.nv.constant0.triton_poi_fused_mul_3:
	.zero		548
